//
// Generated by NVIDIA NVVM Compiler
//
// Compiler Build ID: CL-36424714
// Cuda compilation tools, release 13.0, V13.0.88
// Based on NVVM 20.0.0
//

.version 9.0
.target sm_100
.address_size 64

	// .globl	_Z4demoP4dim3S0_PVi
.extern .func  (.param .b32 func_retval0) vprintf
(
	.param .b64 vprintf_param_0,
	.param .b64 vprintf_param_1
)
;
.global .align 1 .b8 $str[6] = {104, 101, 114, 101, 10};
.global .align 1 .b8 $str$1[10] = {84, 73, 68, 58, 32, 37, 108, 100, 10};

.visible .entry _Z4demoP4dim3S0_PVi(
	.param .u64 .ptr .align 1 _Z4demoP4dim3S0_PVi_param_0,
	.param .u64 .ptr .align 1 _Z4demoP4dim3S0_PVi_param_1,
	.param .u64 .ptr .align 1 _Z4demoP4dim3S0_PVi_param_2
)
{
	.local .align 8 .b8 	__local_depot0[8];
	.reg .b64 	%SP;
	.reg .b64 	%SPL;
	.reg .pred 	%p<2>;
	.reg .b32 	%r<25>;
	.reg .b64 	%rd<14>;

	mov.u64 	%SPL, __local_depot0;
	cvta.local.u64 	%SP, %SPL;
	ld.param.u64 	%rd2, [_Z4demoP4dim3S0_PVi_param_0];
	ld.param.u64 	%rd3, [_Z4demoP4dim3S0_PVi_param_1];
	ld.param.u64 	%rd4, [_Z4demoP4dim3S0_PVi_param_2];
	cvta.to.global.u64 	%rd1, %rd4;
	mov.u64 	%rd5, $str;
	cvta.global.u64 	%rd6, %rd5;
	{ // callseq 0, 0
	.param .b64 param0;
	st.param.b64 	[param0], %rd6;
	.param .b64 param1;
	st.param.b64 	[param1], 0;
	.param .b32 retval0;
	call.uni (retval0), 
	vprintf, 
	(
	param0, 
	param1
	);
	ld.param.b32 	%r1, [retval0];
	} // callseq 0
$L__BB0_1:
	atom.relaxed.global.cas.b32 	%r3, [%rd1], 0, 1;
	setp.eq.s32 	%p1, %r3, 1;
	@%p1 bra 	$L__BB0_1;
	add.u64 	%rd7, %SP, 0;
	add.u64 	%rd8, %SPL, 0;
	cvta.to.global.u64 	%rd9, %rd2;
	cvta.to.global.u64 	%rd10, %rd3;
	mov.u32 	%r4, %tid.x;
	mov.u32 	%r5, %tid.y;
	ld.global.u32 	%r6, [%rd9];
	mov.u32 	%r7, %tid.z;
	ld.global.u32 	%r8, [%rd9+4];
	mul.lo.s32 	%r9, %r8, %r6;
	mov.u32 	%r10, %ctaid.x;
	ld.global.u32 	%r11, [%rd9+8];
	mul.lo.s32 	%r12, %r9, %r11;
	mov.u32 	%r13, %ctaid.y;
	ld.global.u32 	%r14, [%rd10+8];
	mov.u32 	%r15, %ctaid.z;
	ld.global.u32 	%r16, [%rd10+4];
	mad.lo.s32 	%r17, %r16, %r15, %r13;
	mad.lo.s32 	%r18, %r17, %r14, %r10;
	mad.lo.s32 	%r19, %r6, %r5, %r4;
	mad.lo.s32 	%r20, %r9, %r7, %r19;
	mad.lo.s32 	%r21, %r12, %r18, %r20;
	cvt.u64.u32 	%rd11, %r21;
	st.local.u64 	[%rd8], %rd11;
	mov.u64 	%rd12, $str$1;
	cvta.global.u64 	%rd13, %rd12;
	{ // callseq 1, 0
	.param .b64 param0;
	st.param.b64 	[param0], %rd13;
	.param .b64 param1;
	st.param.b64 	[param1], %rd7;
	.param .b32 retval0;
	call.uni (retval0), 
	vprintf, 
	(
	param0, 
	param1
	);
	ld.param.b32 	%r22, [retval0];
	} // callseq 1
	mov.b32 	%r24, 0;
	st.volatile.global.u32 	[%rd1], %r24;
	ret;

}


// ===== COMPILED SASS (sm_100) =====

	.target	sm_100

	.elftype	@"ET_EXEC"


//--------------------- .note.nv.tkinfo           --------------------------
	.section	.note.nv.tkinfo,"",@"SHT_NOTE"
	.sectionflags	@"SHF_NOTE_NV_TKINFO"
	.tkinfo
        /*0018*/ 	.word	0x00000002
        /*0030*/ 	.string	""
        /*0030*/ 	.string	"ptxas"
        /*0030*/ 	.string	"Cuda compilation tools, release 13.0, V13.0.88"
        /*0030*/ 	.string	"Build cuda_13.0.r13.0/compiler.36424714_0"
        /*0030*/ 	.string	"-arch sm_100 -m 64 "



//--------------------- .note.nv.cuinfo           --------------------------
	.section	.note.nv.cuinfo,"",@"SHT_NOTE"
	.sectionflags	@"SHF_NOTE_NV_CUINFO"
        /*0018*/ 	.short	0x0002
        /*001a*/ 	.short	0x0064
        /*001c*/ 	.short	0x0082
	.zero		2


//--------------------- .nv.info                  --------------------------
	.section	.nv.info,"",@"SHT_CUDA_INFO"
	.align	4


	//----- nvinfo : EIATTR_REGCOUNT
	.align		4
        /*0000*/ 	.byte	0x04, 0x2f
        /*0002*/ 	.short	(.L_3 - .L_2)
	.align		4
.L_2:
        /*0004*/ 	.word	index@(_Z4demoP4dim3S0_PVi)
        /*0008*/ 	.word	0x00000018


	//----- nvinfo : EIATTR_FRAME_SIZE
	.align		4
.L_3:
        /*000c*/ 	.byte	0x04, 0x11
        /*000e*/ 	.short	(.L_5 - .L_4)
	.align		4
.L_4:
        /*0010*/ 	.word	index@(_Z4demoP4dim3S0_PVi)
        /*0014*/ 	.word	0x00000008


	//----- nvinfo : EIATTR_MIN_STACK_SIZE
	.align		4
.L_5:
        /*0018*/ 	.byte	0x04, 0x12
        /*001a*/ 	.short	(.L_7 - .L_6)
	.align		4
.L_6:
        /*001c*/ 	.word	index@(_Z4demoP4dim3S0_PVi)
        /*0020*/ 	.word	0x00000008
.L_7:


//--------------------- .nv.compat                --------------------------
	.section	.nv.compat,"",@"SHT_CUDA_COMPAT_INFO"
	.align	4
        /*0000*/ 	.byte	0x02, 0x09, 0x00, 0x00, 0x02, 0x02, 0x01, 0x00, 0x02, 0x05, 0x05, 0x00, 0x03, 0x07, 0x01, 0x01
        /*0010*/ 	.byte	0x02, 0x03, 0x00, 0x00, 0x02, 0x06, 0x01, 0x00, 0x04, 0x0b, 0x08, 0x00, 0x09, 0x00, 0x00, 0x00
        /*0020*/ 	.byte	0x00, 0x00, 0x00, 0x00


//--------------------- .nv.info._Z4demoP4dim3S0_PVi --------------------------
	.section	.nv.info._Z4demoP4dim3S0_PVi,"",@"SHT_CUDA_INFO"
	.sectionflags	@""
	.align	4


	//----- nvinfo : EIATTR_CUDA_API_VERSION
	.align		4
        /*0000*/ 	.byte	0x04, 0x37
        /*0002*/ 	.short	(.L_9 - .L_8)
.L_8:
        /*0004*/ 	.word	0x00000082


	//----- nvinfo : EIATTR_KPARAM_INFO
	.align		4
.L_9:
        /*0008*/ 	.byte	0x04, 0x17
        /*000a*/ 	.short	(.L_11 - .L_10)
.L_10:
        /*000c*/ 	.word	0x00000000
        /*0010*/ 	.short	0x0002
        /*0012*/ 	.short	0x0010
        /*0014*/ 	.byte	0x00, 0xf5, 0x21, 0x00


	//----- nvinfo : EIATTR_KPARAM_INFO
	.align		4
.L_11:
        /*0018*/ 	.byte	0x04, 0x17
        /*001a*/ 	.short	(.L_13 - .L_12)
.L_12:
        /*001c*/ 	.word	0x00000000
        /*0020*/ 	.short	0x0001
        /*0022*/ 	.short	0x0008
        /*0024*/ 	.byte	0x00, 0xf5, 0x21, 0x00


	//----- nvinfo : EIATTR_KPARAM_INFO
	.align		4
.L_13:
        /*0028*/ 	.byte	0x04, 0x17
        /*002a*/ 	.short	(.L_15 - .L_14)
.L_14:
        /*002c*/ 	.word	0x00000000
        /*0030*/ 	.short	0x0000
        /*0032*/ 	.short	0x0000
        /*0034*/ 	.byte	0x00, 0xf5, 0x21, 0x00


	//----- nvinfo : EIATTR_SPARSE_MMA_MASK
	.align		4
.L_15:
        /*0038*/ 	.byte	0x03, 0x50
        /*003a*/ 	.short	0x0000


	//----- nvinfo : EIATTR_MAXREG_COUNT
	.align		4
        /*003c*/ 	.byte	0x03, 0x1b
        /*003e*/ 	.short	0x00ff


	//----- nvinfo : EIATTR_EXTERNS
	.align		4
        /*0040*/ 	.byte	0x04, 0x0f
        /*0042*/ 	.short	(.L_17 - .L_16)


	//   ....[0]....
	.align		4
.L_16:
        /*0044*/ 	.word	index@(vprintf)


	//----- nvinfo : EIATTR_MERCURY_ISA_VERSION
	.align		4
.L_17:
        /*0048*/ 	.byte	0x03, 0x5f
        /*004a*/ 	.short	0x0101


	//----- nvinfo : EIATTR_VRC_CTA_INIT_COUNT
	.align		4
        /*004c*/ 	.byte	0x02, 0x4a
	.zero		1
	.zero		1


	//----- nvinfo : EIATTR_SYSCALL_OFFSETS
	.align		4
        /*0050*/ 	.byte	0x04, 0x46
        /*0052*/ 	.short	(.L_19 - .L_18)


	//   ....[0]....
.L_18:
        /*0054*/ 	.word	0x000000e0


	//   ....[1]....
        /*0058*/ 	.word	0x00000360


	//----- nvinfo : EIATTR_EXIT_INSTR_OFFSETS
	.align		4
.L_19:
        /*005c*/ 	.byte	0x04, 0x1c
        /*005e*/ 	.short	(.L_21 - .L_20)


	//   ....[0]....
.L_20:
        /*0060*/ 	.word	0x00000390


	//----- nvinfo : EIATTR_CRS_STACK_SIZE
	.align		4
.L_21:
        /*0064*/ 	.byte	0x04, 0x1e
        /*0066*/ 	.short	(.L_23 - .L_22)
.L_22:
        /*0068*/ 	.word	0x00000000


	//----- nvinfo : EIATTR_CBANK_PARAM_SIZE
	.align		4
.L_23:
        /*006c*/ 	.byte	0x03, 0x19
        /*006e*/ 	.short	0x0018


	//----- nvinfo : EIATTR_PARAM_CBANK
	.align		4
        /*0070*/ 	.byte	0x04, 0x0a
        /*0072*/ 	.short	(.L_25 - .L_24)
	.align		4
.L_24:
        /*0074*/ 	.word	index@(.nv.constant0._Z4demoP4dim3S0_PVi)
        /*0078*/ 	.short	0x0380
        /*007a*/ 	.short	0x0018


	//----- nvinfo : EIATTR_SW_WAR
	.align		4
.L_25:
        /*007c*/ 	.byte	0x04, 0x36
        /*007e*/ 	.short	(.L_27 - .L_26)
.L_26:
        /*0080*/ 	.word	0x00000008
.L_27:


//--------------------- .nv.callgraph             --------------------------
	.section	.nv.callgraph,"",@"SHT_CUDA_CALLGRAPH"
	.align	4
	.sectionentsize	8
	.align		4
        /*0000*/ 	.word	0x00000000
	.align		4
        /*0004*/ 	.word	0xffffffff
	.align		4
        /*0008*/ 	.word	index@(_Z4demoP4dim3S0_PVi)
	.align		4
        /*000c*/ 	.word	index@(vprintf)
	.align		4
        /*0010*/ 	.word	0x00000000
	.align		4
        /*0014*/ 	.word	0xfffffffe
	.align		4
        /*0018*/ 	.word	0x00000000
	.align		4
        /*001c*/ 	.word	0xfffffffd
	.align		4
        /*0020*/ 	.word	0x00000000
	.align		4
        /*0024*/ 	.word	0xfffffffc


//--------------------- .nv.constant4             --------------------------
	.section	.nv.constant4,"a",@progbits
	.align	8
	.align		8
.nv.constant4:
        /*0000*/ 	.dword	vprintf
	.align		8
        /*0008*/ 	.dword	$str
	.align		8
        /*0010*/ 	.dword	$str$1


//--------------------- .text._Z4demoP4dim3S0_PVi --------------------------
	.section	.text._Z4demoP4dim3S0_PVi,"ax",@progbits
	.align	128
        .global         _Z4demoP4dim3S0_PVi
        .type           _Z4demoP4dim3S0_PVi,@function
        .size           _Z4demoP4dim3S0_PVi,(.L_x_5 - _Z4demoP4dim3S0_PVi)
        .other          _Z4demoP4dim3S0_PVi,@"STO_CUDA_ENTRY STV_DEFAULT"
_Z4demoP4dim3S0_PVi:
.text._Z4demoP4dim3S0_PVi:
[----:B------:R-:W0:Y:S01]  /*0000*/  LDC R1, c[0x0][0x37c] ;  /* 0x0000df00ff017b82 */ /* 0x000e220000000800 */
[----:B------:R-:W-:Y:S01]  /*0010*/  MOV R0, 0x0 ;  /* 0x0000000000007802 */ /* 0x000fe20000000f00 */
[----:B------:R-:W1:Y:S01]  /*0020*/  LDCU UR4, c[0x0][0x2f8] ;  /* 0x00005f00ff0477ac */ /* 0x000e620008000800 */
[----:B0-----:R-:W-:Y:S02]  /*0030*/  IADD3 R1, PT, PT, R1, -0x8, RZ ;  /* 0xfffffff801017810 */ /* 0x001fe40007ffe0ff */
[----:B------:R-:W-:-:S03]  /*0040*/  CS2R R6, SRZ ;  /* 0x0000000000067805 */ /* 0x000fc6000001ff00 */
[----:B------:R0:W2:Y:S01]  /*0050*/  LDC.64 R8, c[0x4][R0] ;  /* 0x0100000000087b82 */ /* 0x0000a20000000a00 */
[----:B------:R-:W3:Y:S01]  /*0060*/  LDCU.64 UR6, c[0x4][0x8] ;  /* 0x01000100ff0677ac */ /* 0x000ee20008000a00 */
[----:B------:R-:W4:Y:S01]  /*0070*/  LDCU UR5, c[0x0][0x2fc] ;  /* 0x00005f80ff0577ac */ /* 0x000f220008000800 */
[----:B------:R-:W0:Y:S01]  /*0080*/  LDCU.64 UR36, c[0x0][0x358] ;  /* 0x00006b00ff2477ac */ /* 0x000e220008000a00 */
[----:B-1----:R-:W-:Y:S02]  /*0090*/  IADD3 R2, P0, PT, R1, UR4, RZ ;  /* 0x0000000401027c10 */ /* 0x002fe4000ff1e0ff */
[----:B---3--:R-:W-:Y:S01]  /*00a0*/  MOV R4, UR6 ;  /* 0x0000000600047c02 */ /* 0x008fe20008000f00 */
[----:B------:R-:W-:Y:S01]  /*00b0*/  IMAD.U32 R5, RZ, RZ, UR7 ;  /* 0x00000007ff057e24 */ /* 0x000fe2000f8e00ff */
[----:B0---4-:R-:W-:-:S09]  /*00c0*/  IADD3.X R16, PT, PT, RZ, UR5, RZ, P0, !PT ;  /* 0x00000005ff107c10 */ /* 0x011fd200087fe4ff */
[----:B------:R-:W-:-:S07]  /*00d0*/  LEPC R20, `(.L_x_0) ;  /* 0x000000001014794e */ /* 0x000fce0000000000 */
[----:B--2---:R-:W-:Y:S05]  /*00e0*/  CALL.ABS.NOINC R8 ;  /* 0x0000000008007343 */ /* 0x004fea0003c00000 */
.L_x_0:
[----:B------:R-:W0:Y:S01]  /*00f0*/  LDC.64 R4, c[0x0][0x390] ;  /* 0x0000e400ff047b82 */ /* 0x000e220000000a00 */
[----:B------:R-:W-:Y:S01]  /*0100*/  BSSY B0, `(.L_x_1) ;  /* 0x0000007000007945 */ /* 0x000fe20003800000 */
[----:B------:R-:W-:-:S07]  /*0110*/  IMAD.MOV.U32 R7, RZ, RZ, 0x1 ;  /* 0x00000001ff077424 */ /* 0x000fce00078e00ff */
.L_x_2:
[----:B------:R-:W-:Y:S01]  /*0120*/  HFMA2 R6, -RZ, RZ, 0, 0 ;  /* 0x00000000ff067431 */ /* 0x000fe200000001ff */
[----:B------:R-:W-:Y:S05]  /*0130*/  YIELD ;  /* 0x0000000000007946 */ /* 0x000fea0003800000 */
[----:B0-----:R-:W2:Y:S02]  /*0140*/  ATOMG.E.CAS.STRONG.GPU PT, R0, [R4], R6, R7 ;  /* 0x00000006040073a9 */ /* 0x001ea400001ee107 */
[----:B--2---:R-:W-:-:S13]  /*0150*/  ISETP.NE.AND P0, PT, R0, 0x1, PT ;  /* 0x000000010000780c */ /* 0x004fda0003f05270 */
[----:B------:R-:W-:Y:S05]  /*0160*/  @!P0 BRA `(.L_x_2) ;  /* 0xfffffffc00ec8947 */ /* 0x000fea000383ffff */
[----:B------:R-:W-:Y:S05]  /*0170*/  BSYNC B0 ;  /* 0x0000000000007941 */ /* 0x000fea0003800000 */
.L_x_1:
[----:B------:R-:W0:Y:S08]  /*0180*/  LDC.64 R4, c[0x0][0x380] ;  /* 0x0000e000ff047b82 */ /* 0x000e300000000a00 */
[----:B------:R-:W1:Y:S01]  /*0190*/  LDC.64 R6, c[0x0][0x388] ;  /* 0x0000e200ff067b82 */ /* 0x000e620000000a00 */
[----:B0-----:R-:W2:Y:S04]  /*01a0*/  LDG.E R0, desc[UR36][R4.64] ;  /* 0x0000002404007981 */ /* 0x001ea8000c1e1900 */
[----:B------:R-:W3:Y:S04]  /*01b0*/  LDG.E R3, desc[UR36][R4.64+0x4] ;  /* 0x0000042404037981 */ /* 0x000ee8000c1e1900 */
[----:B-1----:R-:W4:Y:S04]  /*01c0*/  LDG.E R10, desc[UR36][R6.64+0x4] ;  /* 0x00000424060a7981 */ /* 0x002f28000c1e1900 */
[----:B------:R-:W5:Y:S04]  /*01d0*/  LDG.E R8, desc[UR36][R4.64+0x8] ;  /* 0x0000082404087981 */ /* 0x000f68000c1e1900 */
[----:B------:R0:W5:Y:S01]  /*01e0*/  LDG.E R9, desc[UR36][R6.64+0x8] ;  /* 0x0000082406097981 */ /* 0x000162000c1e1900 */
[----:B------:R-:W4:Y:S01]  /*01f0*/  S2UR UR5, SR_CTAID.Y ;  /* 0x00000000000579c3 */ /* 0x000f220000002600 */
[----:B------:R-:W2:Y:S01]  /*0200*/  S2R R11, SR_TID.X ;  /* 0x00000000000b7919 */ /* 0x000ea20000002100 */
[----:B------:R-:W2:Y:S06]  /*0210*/  S2R R12, SR_TID.Y ;  /* 0x00000000000c7919 */ /* 0x000eac0000002200 */
[----:B------:R-:W1:Y:S01]  /*0220*/  S2UR UR4, SR_CTAID.X ;  /* 0x00000000000479c3 */ /* 0x000e620000002500 */
[----:B0-----:R-:W-:Y:S01]  /*0230*/  MOV R6, R2 ;  /* 0x0000000200067202 */ /* 0x001fe20000000f00 */
[----:B------:R-:W-:Y:S01]  /*0240*/  IMAD.MOV.U32 R7, RZ, RZ, R16 ;  /* 0x000000ffff077224 */ /* 0x000fe200078e0010 */
[----:B------:R-:W4:Y:S01]  /*0250*/  S2R R15, SR_CTAID.Z ;  /* 0x00000000000f7919 */ /* 0x000f220000002700 */
[----:B------:R-:W0:Y:S01]  /*0260*/  S2R R13, SR_TID.Z ;  /* 0x00000000000d7919 */ /* 0x000e220000002300 */
[----:B--2---:R-:W-:-:S02]  /*0270*/  IMAD R12, R0, R12, R11 ;  /* 0x0000000c000c7224 */ /* 0x004fc400078e020b */
[----:B---3--:R-:W-:Y:S01]  /*0280*/  IMAD R3, R0, R3, RZ ;  /* 0x0000000300037224 */ /* 0x008fe200078e02ff */
[----:B------:R-:W-:Y:S01]  /*0290*/  MOV R0, 0x0 ;  /* 0x0000000000007802 */ /* 0x000fe20000000f00 */
[----:B----4-:R-:W-:Y:S02]  /*02a0*/  IMAD R10, R10, R15, UR5 ;  /* 0x000000050a0a7e24 */ /* 0x010fe4000f8e020f */
[C---:B0-----:R-:W-:Y:S02]  /*02b0*/  IMAD R12, R3.reuse, R13, R12 ;  /* 0x0000000d030c7224 */ /* 0x041fe400078e020c */
[----:B-----5:R-:W-:Y:S02]  /*02c0*/  IMAD R8, R3, R8, RZ ;  /* 0x0000000803087224 */ /* 0x020fe400078e02ff */
[----:B-1----:R-:W-:Y:S01]  /*02d0*/  IMAD R9, R9, R10, UR4 ;  /* 0x0000000409097e24 */ /* 0x002fe2000f8e020a */
[----:B------:R-:W0:Y:S01]  /*02e0*/  LDCU.64 UR4, c[0x4][0x10] ;  /* 0x01000200ff0477ac */ /* 0x000e220008000a00 */
[----:B------:R1:W2:Y:S02]  /*02f0*/  LDC.64 R10, c[0x4][R0] ;  /* 0x01000000000a7b82 */ /* 0x0002a40000000a00 */
[----:B------:R-:W-:-:S02]  /*0300*/  IMAD R8, R8, R9, R12 ;  /* 0x0000000908087224 */ /* 0x000fc400078e020c */
[----:B------:R-:W-:-:S05]  /*0310*/  IMAD.MOV.U32 R9, RZ, RZ, RZ ;  /* 0x000000ffff097224 */ /* 0x000fca00078e00ff */
[----:B------:R1:W-:Y:S01]  /*0320*/  STL.64 [R1], R8 ;  /* 0x0000000801007387 */ /* 0x0003e20000100a00 */
[----:B0-----:R-:W-:Y:S01]  /*0330*/  MOV R4, UR4 ;  /* 0x0000000400047c02 */ /* 0x001fe20008000f00 */
[----:B------:R-:W-:-:S07]  /*0340*/  IMAD.U32 R5, RZ, RZ, UR5 ;  /* 0x00000005ff057e24 */ /* 0x000fce000f8e00ff */
[----:B------:R-:W-:-:S07]  /*0350*/  LEPC R20, `(.L_x_3) ;  /* 0x000000001014794e */ /* 0x000fce0000000000 */
[----:B-12---:R-:W-:Y:S05]  /*0360*/  CALL.ABS.NOINC R10 ;  /* 0x000000000a007343 */ /* 0x006fea0003c00000 */
.L_x_3:
[----:B------:R-:W0:Y:S02]  /*0370*/  LDC.64 R2, c[0x0][0x390] ;  /* 0x0000e400ff027b82 */ /* 0x000e240000000a00 */
[----:B0-----:R-:W-:Y:S01]  /*0380*/  STG.E.STRONG.SYS desc[UR36][R2.64], RZ ;  /* 0x000000ff02007986 */ /* 0x001fe2000c115924 */
[----:B------:R-:W-:Y:S05]  /*0390*/  EXIT ;  /* 0x000000000000794d */ /* 0x000fea0003800000 */
.L_x_4:
[----:B------:R-:W-:-:S00]  /*03a0*/  BRA `(.L_x_4) ;  /* 0xfffffffc00fc7947 */ /* 0x000fc0000383ffff */
[----:B------:R-:W-:-:S00]  /*03b0*/  NOP ;  /* 0x0000000000007918 */ /* 0x000fc00000000000 */
        /* <DEDUP_REMOVED lines=12> */
.L_x_5:


//--------------------- .nv.global.init           --------------------------
	.section	.nv.global.init,"aw",@progbits
.nv.global.init:
	.type		$str,@object
	.size		$str,($str$1 - $str)
$str:
        /*0000*/ 	.byte	0x68, 0x65, 0x72, 0x65, 0x0a, 0x00
	.type		$str$1,@object
	.size		$str$1,(.L_1 - $str$1)
$str$1:
        /*0006*/ 	.byte	0x54, 0x49, 0x44, 0x3a, 0x20, 0x25, 0x6c, 0x64, 0x0a, 0x00
.L_1:


//--------------------- .nv.shared.reserved.0     --------------------------
	.section	.nv.shared.reserved.0,"aw",@nobits
	.weak		__nv_reservedSMEM_offset_0_alias
	.size		__nv_reservedSMEM_offset_0_alias, 0, 64
	.other		__nv_reservedSMEM_offset_0_alias,@"STO_CUDA_RESERVED_SHARED STV_DEFAULT"
__nv_reservedSMEM_offset_0_alias:
	.zero		0
	.zero		64


//--------------------- .nv.constant0._Z4demoP4dim3S0_PVi --------------------------
	.section	.nv.constant0._Z4demoP4dim3S0_PVi,"a",@progbits
	.sectionflags	@""
	.align	4
.nv.constant0._Z4demoP4dim3S0_PVi:
	.zero		920


//--------------------- SYMBOLS --------------------------

	.type		.nv.reservedSmem.offset0,@object
	.size		.nv.reservedSmem.offset0,0x4
	.type		vprintf,@function
